	.headerflags	@"EF_CUDA_TEXMODE_UNIFIED EF_CUDA_64BIT_ADDRESS EF_CUDA_ACCELERATORS EF_CUDA_SM90 EF_CUDA_VIRTUAL_SM(EF_CUDA_SM90)"
	.elftype	@"ET_EXEC"


//--------------------- .nv.info                  --------------------------
	.section	.nv.info,"",@"SHT_CUDA_INFO"
	.align	4


	//----- nvinfo : EIATTR_REGCOUNT
	.align		4
        /*0000*/ 	.byte	0x04, 0x2f
        /*0002*/ 	.short	(.L_3 - .L_2)
	.align		4
.L_2:
        /*0004*/ 	.word	index@(triton_poi_fused__native_batch_norm_legit_no_training_cat_relu_9)
        /*0008*/ 	.word	0x00000020


	//----- nvinfo : EIATTR_MIN_STACK_SIZE
	.align		4
.L_3:
        /*000c*/ 	.byte	0x04, 0x12
        /*000e*/ 	.short	(.L_5 - .L_4)
	.align		4
.L_4:
        /*0010*/ 	.word	index@(triton_poi_fused__native_batch_norm_legit_no_training_cat_relu_9)
        /*0014*/ 	.word	0x00000000


	//----- nvinfo : EIATTR_FRAME_SIZE
	.align		4
.L_5:
        /*0018*/ 	.byte	0x04, 0x11
        /*001a*/ 	.short	(.L_7 - .L_6)
	.align		4
.L_6:
        /*001c*/ 	.word	index@(triton_poi_fused__native_batch_norm_legit_no_training_cat_relu_9)
        /*0020*/ 	.word	0x00000000


	//----- nvinfo : EIATTR_MIN_STACK_SIZE
	.align		4
.L_7:
        /*0024*/ 	.byte	0x04, 0x12
        /*0026*/ 	.short	(.L_9 - .L_8)
	.align		4
.L_8:
        /*0028*/ 	.word	index@(triton_poi_fused__native_batch_norm_legit_no_training_cat_relu_9)
        /*002c*/ 	.word	0x00000000
.L_9:


//--------------------- .nv.info.triton_poi_fused__native_batch_norm_legit_no_training_cat_relu_9 --------------------------
	.section	.nv.info.triton_poi_fused__native_batch_norm_legit_no_training_cat_relu_9,"",@"SHT_CUDA_INFO"
	.sectionflags	@""
	.align	4


	//----- nvinfo : EIATTR_CUDA_API_VERSION
	.align		4
        /*0000*/ 	.byte	0x04, 0x37
        /*0002*/ 	.short	(.L_11 - .L_10)
.L_10:
        /*0004*/ 	.word	0x0000007c


	//----- nvinfo : EIATTR_KPARAM_INFO
	.align		4
.L_11:
        /*0008*/ 	.byte	0x04, 0x17
        /*000a*/ 	.short	(.L_13 - .L_12)
.L_12:
        /*000c*/ 	.word	0x00000000
        /*0010*/ 	.short	0x0008
        /*0012*/ 	.short	0x0040
        /*0014*/ 	.byte	0x00, 0xf0, 0x11, 0x00


	//----- nvinfo : EIATTR_KPARAM_INFO
	.align		4
.L_13:
        /*0018*/ 	.byte	0x04, 0x17
        /*001a*/ 	.short	(.L_15 - .L_14)
.L_14:
        /*001c*/ 	.word	0x00000000
        /*0020*/ 	.short	0x0007
        /*0022*/ 	.short	0x0038
        /*0024*/ 	.byte	0x00, 0xf4, 0x21, 0x00


	//----- nvinfo : EIATTR_KPARAM_INFO
	.align		4
.L_15:
        /*0028*/ 	.byte	0x04, 0x17
        /*002a*/ 	.short	(.L_17 - .L_16)
.L_16:
        /*002c*/ 	.word	0x00000000
        /*0030*/ 	.short	0x0006
        /*0032*/ 	.short	0x0030
        /*0034*/ 	.byte	0x00, 0xf4, 0x21, 0x00


	//----- nvinfo : EIATTR_KPARAM_INFO
	.align		4
.L_17:
        /*0038*/ 	.byte	0x04, 0x17
        /*003a*/ 	.short	(.L_19 - .L_18)
.L_18:
        /*003c*/ 	.word	0x00000000
        /*0040*/ 	.short	0x0005
        /*0042*/ 	.short	0x0028
        /*0044*/ 	.byte	0x00, 0xf4, 0x21, 0x00


	//----- nvinfo : EIATTR_KPARAM_INFO
	.align		4
.L_19:
        /*0048*/ 	.byte	0x04, 0x17
        /*004a*/ 	.short	(.L_21 - .L_20)
.L_20:
        /*004c*/ 	.word	0x00000000
        /*0050*/ 	.short	0x0004
        /*0052*/ 	.short	0x0020
        /*0054*/ 	.byte	0x00, 0xf4, 0x21, 0x00


	//----- nvinfo : EIATTR_KPARAM_INFO
	.align		4
.L_21:
        /*0058*/ 	.byte	0x04, 0x17
        /*005a*/ 	.short	(.L_23 - .L_22)
.L_22:
        /*005c*/ 	.word	0x00000000
        /*0060*/ 	.short	0x0003
        /*0062*/ 	.short	0x0018
        /*0064*/ 	.byte	0x00, 0xf4, 0x21, 0x00


	//----- nvinfo : EIATTR_KPARAM_INFO
	.align		4
.L_23:
        /*0068*/ 	.byte	0x04, 0x17
        /*006a*/ 	.short	(.L_25 - .L_24)
.L_24:
        /*006c*/ 	.word	0x00000000
        /*0070*/ 	.short	0x0002
        /*0072*/ 	.short	0x0010
        /*0074*/ 	.byte	0x00, 0xf4, 0x21, 0x00


	//----- nvinfo : EIATTR_KPARAM_INFO
	.align		4
.L_25:
        /*0078*/ 	.byte	0x04, 0x17
        /*007a*/ 	.short	(.L_27 - .L_26)
.L_26:
        /*007c*/ 	.word	0x00000000
        /*0080*/ 	.short	0x0001
        /*0082*/ 	.short	0x0008
        /*0084*/ 	.byte	0x00, 0xf4, 0x21, 0x00


	//----- nvinfo : EIATTR_KPARAM_INFO
	.align		4
.L_27:
        /*0088*/ 	.byte	0x04, 0x17
        /*008a*/ 	.short	(.L_29 - .L_28)
.L_28:
        /*008c*/ 	.word	0x00000000
        /*0090*/ 	.short	0x0000
        /*0092*/ 	.short	0x0000
        /*0094*/ 	.byte	0x00, 0xf4, 0x21, 0x00


	//----- nvinfo : EIATTR_SPARSE_MMA_MASK
	.align		4
.L_29:
        /*0098*/ 	.byte	0x03, 0x50
        /*009a*/ 	.short	0x0000


	//----- nvinfo : EIATTR_MAXREG_COUNT
	.align		4
        /*009c*/ 	.byte	0x03, 0x1b
        /*009e*/ 	.short	0x00ff


	//----- nvinfo : EIATTR_EXIT_INSTR_OFFSETS
	.align		4
        /*00a0*/ 	.byte	0x04, 0x1c
        /*00a2*/ 	.short	(.L_31 - .L_30)


	//   ....[0]....
.L_30:
        /*00a4*/ 	.word	0x00000b40


	//----- nvinfo : EIATTR_REQNTID
	.align		4
.L_31:
        /*00a8*/ 	.byte	0x04, 0x10
        /*00aa*/ 	.short	(.L_33 - .L_32)
.L_32:
        /*00ac*/ 	.word	0x00000080
        /*00b0*/ 	.word	0x00000001
        /*00b4*/ 	.word	0x00000001


	//----- nvinfo : EIATTR_CBANK_PARAM_SIZE
	.align		4
.L_33:
        /*00b8*/ 	.byte	0x03, 0x19
        /*00ba*/ 	.short	0x0044


	//----- nvinfo : EIATTR_PARAM_CBANK
	.align		4
        /*00bc*/ 	.byte	0x04, 0x0a
        /*00be*/ 	.short	(.L_35 - .L_34)
	.align		4
.L_34:
        /*00c0*/ 	.word	index@(.nv.constant0.triton_poi_fused__native_batch_norm_legit_no_training_cat_relu_9)
        /*00c4*/ 	.short	0x0210
        /*00c6*/ 	.short	0x0044


	//----- nvinfo : EIATTR_SW_WAR
	.align		4
.L_35:
        /*00c8*/ 	.byte	0x04, 0x36
        /*00ca*/ 	.short	(.L_37 - .L_36)
.L_36:
        /*00cc*/ 	.word	0x00000008
.L_37:


//--------------------- .nv.callgraph             --------------------------
	.section	.nv.callgraph,"",@"SHT_CUDA_CALLGRAPH"
	.align	4
	.sectionentsize	8
	.align		4
        /*0000*/ 	.word	0x00000000
	.align		4
        /*0004*/ 	.word	0xffffffff
	.align		4
        /*0008*/ 	.word	0x00000000
	.align		4
        /*000c*/ 	.word	0xfffffffe
	.align		4
        /*0010*/ 	.word	0x00000000
	.align		4
        /*0014*/ 	.word	0xfffffffd
	.align		4
        /*0018*/ 	.word	0x00000000
	.align		4
        /*001c*/ 	.word	0xfffffffc


//--------------------- .nv.constant4             --------------------------
	.section	.nv.constant4,"a",@progbits
	.align	8
	.align		8
.nv.constant4:
        /*0000*/ 	.dword	_$_str
	.align		8
        /*0008*/ 	.dword	_$_str_$_2


//--------------------- .text.triton_poi_fused__native_batch_norm_legit_no_training_cat_relu_9 --------------------------
	.section	.text.triton_poi_fused__native_batch_norm_legit_no_training_cat_relu_9,"ax",@progbits
	.align	128
        .global         triton_poi_fused__native_batch_norm_legit_no_training_cat_relu_9
        .type           triton_poi_fused__native_batch_norm_legit_no_training_cat_relu_9,@function
        .size           triton_poi_fused__native_batch_norm_legit_no_training_cat_relu_9,(.L_x_1 - triton_poi_fused__native_batch_norm_legit_no_training_cat_relu_9)
        .other          triton_poi_fused__native_batch_norm_legit_no_training_cat_relu_9,@"STO_CUDA_ENTRY STV_DEFAULT"
triton_poi_fused__native_batch_norm_legit_no_training_cat_relu_9:
.text.triton_poi_fused__native_batch_norm_legit_no_training_cat_relu_9:
[----:B------:R-:W-:Y:S01]  /*0000*/  LDC R1, c[0x0][0x28] ;  /* 0x00000a00ff017b82 */ /* 0x000fe20000000800 */
[----:B------:R-:W1:Y:S07]  /*0010*/  S2R R0, SR_TID.X ;  /* 0x0000000000007919 */ /* 0x000e6e0000002100 */
[----:B------:R-:W2:Y:S01]  /*0020*/  LDC.64 R2, c[0x0][0x228] ;  /* 0x00008a00ff027b82 */ /* 0x000ea20000000a00 */
[----:B------:R-:W-:Y:S01]  /*0030*/  ULDC.64 UR4, c[0x0][0x208] ;  /* 0x0000820000047ab9 */ /* 0x000fe20000000a00 */
[----:B------:R-:W3:Y:S01]  /*0040*/  S2R R21, SR_CTAID.X ;  /* 0x0000000000157919 */ /* 0x000ee20000002500 */
[----:B------:R-:W-:Y:S01]  /*0050*/  IMAD.MOV.U32 R12, RZ, RZ, 0x3e800000 ;  /* 0x3e800000ff0c7424 */ /* 0x000fe200078e00ff */
[----:B------:R-:W-:-:S04]  /*0060*/  ULDC.64 UR6, c[0x0][0x218] ;  /* 0x0000860000067ab9 */ /* 0x000fc80000000a00 */
[----:B------:R-:W4:Y:S08]  /*0070*/  LDC.64 R28, c[0x0][0x238] ;  /* 0x00008e00ff1c7b82 */ /* 0x000f300000000a00 */
[----:B------:R-:W5:Y:S01]  /*0080*/  LDC.64 R16, c[0x0][0x210] ;  /* 0x00008400ff107b82 */ /* 0x000f620000000a00 */
[----:B-1----:R-:W-:Y:S01]  /*0090*/  IMAD.SHL.U32 R0, R0, 0x4, RZ ;  /* 0x0000000400007824 */ /* 0x002fe200078e00ff */
[----:B---3--:R-:W-:-:S04]  /*00a0*/  SHF.R.S32.HI R5, RZ, 0x15, R21 ;  /* 0x00000015ff057819 */ /* 0x008fc80000011415 */
[----:B------:R-:W-:Y:S02]  /*00b0*/  LOP3.LUT R0, R0, 0x1fc, RZ, 0xc0, !PT ;  /* 0x000001fc00007812 */ /* 0x000fe400078ec0ff */
[----:B------:R-:W-:-:S03]  /*00c0*/  SGXT R5, R5, 0x1 ;  /* 0x000000010505781a */ /* 0x000fc60000000200 */
[----:B------:R-:W-:-:S04]  /*00d0*/  IMAD R21, R21, 0x400, R0 ;  /* 0x0000040015157824 */ /* 0x000fc800078e0200 */
[----:B------:R-:W-:Y:S01]  /*00e0*/  VIADD R0, R21, 0x200 ;  /* 0x0000020015007836 */ /* 0x000fe20000000000 */
[----:B------:R-:W-:-:S04]  /*00f0*/  LEA.HI R4, R5, R21, RZ, 0x8 ;  /* 0x0000001505047211 */ /* 0x000fc800078f40ff */
[----:B------:R-:W-:Y:S02]  /*0100*/  SHF.R.S32.HI R27, RZ, 0x8, R4 ;  /* 0x00000008ff1b7819 */ /* 0x000fe40000011404 */
[----:B------:R-:W-:-:S03]  /*0110*/  LEA.HI R5, R5, R0, RZ, 0x8 ;  /* 0x0000000005057211 */ /* 0x000fc600078f40ff */
[----:B------:R-:W-:Y:S01]  /*0120*/  IMAD.HI R7, R27, 0x78787879, RZ ;  /* 0x787878791b077827 */ /* 0x000fe200078e02ff */
[----:B------:R-:W-:-:S04]  /*0130*/  SHF.R.S32.HI R5, RZ, 0x8, R5 ;  /* 0x00000008ff057819 */ /* 0x000fc80000011405 */
[----:B------:R-:W-:Y:S01]  /*0140*/  SHF.R.U32.HI R8, RZ, 0x1f, R7 ;  /* 0x0000001fff087819 */ /* 0x000fe20000011607 */
[----:B------:R-:W-:-:S03]  /*0150*/  IMAD.HI R6, R5, 0x78787879, RZ ;  /* 0x7878787905067827 */ /* 0x000fc600078e02ff */
[----:B------:R-:W-:Y:S02]  /*0160*/  LEA.HI.SX32 R8, R7, R8, 0x1a ;  /* 0x0000000807087211 */ /* 0x000fe400078fd2ff */
[----:B------:R-:W-:-:S03]  /*0170*/  SHF.R.U32.HI R7, RZ, 0x1f, R6 ;  /* 0x0000001fff077819 */ /* 0x000fc60000011606 */
[----:B------:R-:W-:Y:S01]  /*0180*/  IMAD R27, R8, -0x88, R27 ;  /* 0xffffff78081b7824 */ /* 0x000fe200078e021b */
[----:B------:R-:W-:-:S03]  /*0190*/  LEA.HI.SX32 R8, R6, R7, 0x1a ;  /* 0x0000000706087211 */ /* 0x000fc600078fd2ff */
[----:B--2---:R-:W-:-:S04]  /*01a0*/  IMAD.WIDE R6, R27, 0x4, R2 ;  /* 0x000000041b067825 */ /* 0x004fc800078e0202 */
[----:B------:R-:W-:Y:S02]  /*01b0*/  IMAD R25, R8, -0x88, R5 ;  /* 0xffffff7808197824 */ /* 0x000fe400078e0205 */
[----:B------:R1:W2:Y:S02]  /*01c0*/  LDG.E.EL R6, desc[UR4][R6.64] ;  /* 0x0000000406067981 */ /* 0x0002a4000c2e1900 */
[----:B------:R-:W-:-:S06]  /*01d0*/  IMAD.WIDE R2, R25, 0x4, R2 ;  /* 0x0000000419027825 */ /* 0x000fcc00078e0202 */
[----:B------:R-:W3:Y:S01]  /*01e0*/  LDG.E.EL R2, desc[UR4][R2.64] ;  /* 0x0000000402027981 */ /* 0x000ee2000c2e1900 */
[----:B------:R-:W-:Y:S01]  /*01f0*/  IMAD.HI R14, R21, 0x78787879, RZ ;  /* 0x78787879150e7827 */ /* 0x000fe200078e02ff */
[----:B------:R-:W-:-:S03]  /*0200*/  LOP3.LUT R4, R4, 0xffffff00, RZ, 0xc0, !PT ;  /* 0xffffff0004047812 */ /* 0x000fc600078ec0ff */
[----:B------:R-:W-:Y:S01]  /*0210*/  IMAD.HI R8, R0, 0x78787879, RZ ;  /* 0x7878787900087827 */ /* 0x000fe200078e02ff */
[----:B------:R-:W-:-:S03]  /*0220*/  SHF.R.U32.HI R9, RZ, 0x1f, R14 ;  /* 0x0000001fff097819 */ /* 0x000fc6000001160e */
[----:B------:R-:W-:Y:S01]  /*0230*/  IMAD.IADD R19, R21, 0x1, -R4 ;  /* 0x0000000115137824 */ /* 0x000fe200078e0a04 */
[----:B------:R-:W-:Y:S02]  /*0240*/  LEA.HI.SX32 R14, R14, R9, 0x12 ;  /* 0x000000090e0e7211 */ /* 0x000fe400078f92ff */
[----:B-1----:R-:W-:Y:S02]  /*0250*/  SHF.R.U32.HI R7, RZ, 0x1f, R8 ;  /* 0x0000001fff077819 */ /* 0x002fe40000011608 */
[----:B------:R-:W-:Y:S01]  /*0260*/  SHF.R.S32.HI R18, RZ, 0x1f, R19 ;  /* 0x0000001fff127819 */ /* 0x000fe20000011413 */
[----:B------:R-:W-:Y:S01]  /*0270*/  IMAD R4, R14, 0xc00, RZ ;  /* 0x00000c000e047824 */ /* 0x000fe200078e02ff */
[----:B------:R-:W-:-:S04]  /*0280*/  LEA.HI.SX32 R11, R8, R7, 0x12 ;  /* 0x00000007080b7211 */ /* 0x000fc800078f92ff */
[----:B------:R-:W-:Y:S01]  /*0290*/  SHF.R.S32.HI R8, RZ, 0x1f, R4 ;  /* 0x0000001fff087819 */ /* 0x000fe20000011404 */
[----:B------:R-:W-:-:S04]  /*02a0*/  IMAD R0, R11, -0x8800, R0 ;  /* 0xffff78000b007824 */ /* 0x000fc800078e0200 */
[C---:B------:R-:W-:Y:S02]  /*02b0*/  IMAD R15, R11.reuse, 0x7c00, R0 ;  /* 0x00007c000b0f7824 */ /* 0x040fe400078e0200 */
[----:B------:R-:W-:Y:S02]  /*02c0*/  IMAD R11, R11, 0xc00, RZ ;  /* 0x00000c000b0b7824 */ /* 0x000fe400078e02ff */
[----:B------:R-:W-:-:S03]  /*02d0*/  IMAD.SHL.U32 R0, R25, 0x100, RZ ;  /* 0x0000010019007824 */ /* 0x000fc600078e00ff */
[----:B------:R-:W-:Y:S01]  /*02e0*/  SHF.R.S32.HI R13, RZ, 0x1f, R11 ;  /* 0x0000001fff0d7819 */ /* 0x000fe2000001140b */
[----:B------:R-:W-:-:S04]  /*02f0*/  IMAD R22, R14, -0x8800, R21 ;  /* 0xffff78000e167824 */ /* 0x000fc800078e0215 */
[----:B------:R-:W-:Y:S02]  /*0300*/  IMAD R14, R14, 0x7c00, R22 ;  /* 0x00007c000e0e7824 */ /* 0x000fe400078e0216 */
[----:B--2---:R-:W-:Y:S01]  /*0310*/  FADD R10, R6, 9.9999997473787516356e-06 ;  /* 0x3727c5ac060a7421 */ /* 0x004fe20000000000 */
[----:B------:R-:W-:-:S05]  /*0320*/  IMAD.SHL.U32 R6, R27, 0x100, RZ ;  /* 0x000001001b067824 */ /* 0x000fca00078e00ff */
[----:B------:R-:W1:Y:S01]  /*0330*/  MUFU.SQRT R10, R10 ;  /* 0x0000000a000a7308 */ /* 0x000e620000002000 */
[-C--:B------:R-:W-:Y:S01]  /*0340*/  IADD3 R4, P4, P5, R6, R19.reuse, R4 ;  /* 0x0000001306047210 */ /* 0x080fe20007d9e004 */
[----:B---3--:R-:W-:Y:S01]  /*0350*/  FADD R5, R2, 9.9999997473787516356e-06 ;  /* 0x3727c5ac02057421 */ /* 0x008fe20000000000 */
[----:B------:R-:W-:Y:S01]  /*0360*/  SHF.R.S32.HI R7, RZ, 0x1f, R6 ;  /* 0x0000001fff077819 */ /* 0x000fe20000011406 */
[----:B------:R-:W2:Y:S03]  /*0370*/  LDC.64 R2, c[0x0][0x220] ;  /* 0x00008800ff027b82 */ /* 0x000ea60000000a00 */
[----:B------:R-:W-:Y:S01]  /*0380*/  IADD3.X R7, R7, R18, R8, P4, P5 ;  /* 0x0000001207077210 */ /* 0x000fe200027ea408 */
[----:B------:R-:W3:Y:S01]  /*0390*/  MUFU.SQRT R5, R5 ;  /* 0x0000000500057308 */ /* 0x000ee20000002000 */
[----:B------:R-:W-:Y:S02]  /*03a0*/  IADD3 R19, P4, P5, R0, R19, R11 ;  /* 0x0000001300137210 */ /* 0x000fe40007d9e00b */
[----:B------:R-:W-:Y:S01]  /*03b0*/  SHF.R.S32.HI R11, RZ, 0x1f, R0 ;  /* 0x0000001fff0b7819 */ /* 0x000fe20000011400 */
[----:B------:R-:W4:Y:S01]  /*03c0*/  LDC.64 R8, c[0x0][0x230] ;  /* 0x00008c00ff087b82 */ /* 0x000f220000000a00 */
[----:B-1----:R-:W-:-:S02]  /*03d0*/  FSETP.GT.AND P2, PT, R10, 8.50705917302346158658e+37, PT ;  /* 0x7e8000000a00780b */ /* 0x002fc40003f44000 */
[----:B------:R-:W-:Y:S02]  /*03e0*/  FSETP.GEU.AND P0, PT, R10, 1.175494350822287508e-38, PT ;  /* 0x008000000a00780b */ /* 0x000fe40003f0e000 */
[----:B------:R-:W-:Y:S02]  /*03f0*/  FSEL R6, R12, 1, P2 ;  /* 0x3f8000000c067808 */ /* 0x000fe40001000000 */
[----:B------:R-:W-:Y:S02]  /*0400*/  IADD3.X R18, R11, R18, R13, P4, P5 ;  /* 0x000000120b127210 */ /* 0x000fe400027ea40d */
[C---:B---3--:R-:W-:Y:S02]  /*0410*/  FSETP.GT.AND P3, PT, R5.reuse, 8.50705917302346158658e+37, PT ;  /* 0x7e8000000500780b */ /* 0x048fe40003f64000 */
[----:B------:R-:W-:-:S03]  /*0420*/  FSETP.GEU.AND P1, PT, R5, 1.175494350822287508e-38, PT ;  /* 0x008000000500780b */ /* 0x000fc60003f2e000 */
[----:B------:R-:W-:Y:S02]  /*0430*/  @P2 FMUL R10, R10, 0.25 ;  /* 0x3e8000000a0a2820 */ /* 0x000fe40000400000 */
[----:B------:R-:W-:Y:S02]  /*0440*/  @!P0 FMUL R6, R6, 16777216 ;  /* 0x4b80000006068820 */ /* 0x000fe40000400000 */
[----:B------:R-:W-:-:S04]  /*0450*/  @!P0 FMUL R10, R10, 16777216 ;  /* 0x4b8000000a0a8820 */ /* 0x000fc80000400000 */
[----:B------:R-:W-:Y:S01]  /*0460*/  @P3 FMUL R5, R5, 0.25 ;  /* 0x3e80000005053820 */ /* 0x000fe20000400000 */
[----:B------:R1:W3:Y:S03]  /*0470*/  MUFU.RCP R23, R10 ;  /* 0x0000000a00177308 */ /* 0x0002e60000001000 */
[----:B------:R-:W-:-:S06]  /*0480*/  @!P1 FMUL R5, R5, 16777216 ;  /* 0x4b80000005059820 */ /* 0x000fcc0000400000 */
[----:B------:R-:W4:Y:S01]  /*0490*/  MUFU.RCP R5, R5 ;  /* 0x0000000500057308 */ /* 0x000f220000001000 */
[----:B-1----:R-:W-:Y:S02]  /*04a0*/  FSEL R10, R12, 1, P3 ;  /* 0x3f8000000c0a7808 */ /* 0x002fe40001800000 */
[----:B------:R-:W-:-:S03]  /*04b0*/  LEA R12, P2, R4, UR6, 0x2 ;  /* 0x00000006040c7c11 */ /* 0x000fc6000f8410ff */
[----:B------:R-:W-:Y:S01]  /*04c0*/  @!P1 FMUL R10, R10, 16777216 ;  /* 0x4b8000000a0a9820 */ /* 0x000fe20000400000 */
[----:B------:R-:W-:Y:S01]  /*04d0*/  LEA.HI.X R13, R4, UR7, R7, 0x2, P2 ;  /* 0x00000007040d7c11 */ /* 0x000fe200090f1407 */
[----:B---3--:R-:W-:Y:S01]  /*04e0*/  FMUL R23, R23, R6 ;  /* 0x0000000617177220 */ /* 0x008fe20000400000 */
[C-C-:B--2---:R-:W-:Y:S01]  /*04f0*/  IMAD.WIDE R6, R27.reuse, 0x4, R2.reuse ;  /* 0x000000041b067825 */ /* 0x144fe200078e0202 */
[C---:B------:R-:W-:Y:S02]  /*0500*/  ISETP.GT.AND P0, PT, R27.reuse, 0x7b, PT ;  /* 0x0000007b1b00780c */ /* 0x040fe40003f04270 */
[----:B------:R-:W-:Y:S01]  /*0510*/  ISETP.GE.AND P3, PT, R27, 0x7c, PT ;  /* 0x0000007c1b00780c */ /* 0x000fe20003f66270 */
[----:B------:R-:W-:Y:S01]  /*0520*/  IMAD.WIDE R2, R25, 0x4, R2 ;  /* 0x0000000419027825 */ /* 0x000fe200078e0202 */
[----:B------:R1:W2:Y:S03]  /*0530*/  LDG.E.EL R24, desc[UR4][R6.64] ;  /* 0x0000000406187981 */ /* 0x0002a6000c2e1900 */
[----:B0---4-:R-:W-:Y:S01]  /*0540*/  FMUL R0, R5, R10 ;  /* 0x0000000a05007220 */ /* 0x011fe20000400000 */
[--C-:B------:R-:W-:Y:S01]  /*0550*/  IMAD.WIDE R10, R27, 0x4, R8.reuse ;  /* 0x000000041b0a7825 */ /* 0x100fe200078e0208 */
[----:B------:R-:W3:Y:S03]  /*0560*/  LDG.E.EL R2, desc[UR4][R2.64] ;  /* 0x0000000402027981 */ /* 0x000ee6000c2e1900 */
[----:B------:R-:W-:-:S04]  /*0570*/  IMAD.WIDE R8, R25, 0x4, R8 ;  /* 0x0000000419087825 */ /* 0x000fc800078e0208 */
[----:B------:R-:W-:Y:S01]  /*0580*/  IMAD.WIDE R26, R27, 0x4, R28 ;  /* 0x000000041b1a7825 */ /* 0x000fe200078e021c */
[----:B------:R0:W4:Y:S01]  /*0590*/  LDG.E.EL R20, desc[UR4][R8.64] ;  /* 0x0000000408147981 */ /* 0x000122000c2e1900 */
[----:B------:R-:W-:Y:S02]  /*05a0*/  CS2R R4, SRZ ;  /* 0x0000000000047805 */ /* 0x000fe4000001ff00 */
[----:B-1----:R-:W-:Y:S01]  /*05b0*/  CS2R R6, SRZ ;  /* 0x0000000000067805 */ /* 0x002fe2000001ff00 */
[----:B------:R1:W2:Y:S04]  /*05c0*/  LDG.E.EL R3, desc[UR4][R10.64] ;  /* 0x000000040a037981 */ /* 0x0002a8000c2e1900 */
[----:B------:R5:W2:Y:S01]  /*05d0*/  LDG.E.EL R22, desc[UR4][R26.64] ;  /* 0x000000041a167981 */ /* 0x000aa2000c2e1900 */
[----:B0-----:R-:W-:-:S03]  /*05e0*/  CS2R R8, SRZ ;  /* 0x0000000000087805 */ /* 0x001fc6000001ff00 */
[----:B------:R0:W2:Y:S01]  /*05f0*/  @P0 LDG.E.128 R4, desc[UR4][R12.64+-0x1f000] ;  /* 0xfe1000040c040981 */ /* 0x0000a2000c1e1d00 */
[----:B-1----:R-:W-:Y:S01]  /*0600*/  CS2R R10, SRZ ;  /* 0x00000000000a7805 */ /* 0x002fe2000001ff00 */
[----:B-----5:R-:W-:-:S05]  /*0610*/  IMAD.WIDE R26, R14, 0x4, R16 ;  /* 0x000000040e1a7825 */ /* 0x020fca00078e0210 */
[----:B------:R1:W5:Y:S01]  /*0620*/  @!P3 LDG.E.128 R8, desc[UR4][R26.64] ;  /* 0x000000041a08b981 */ /* 0x000362000c1e1d00 */
[----:B------:R-:W-:Y:S01]  /*0630*/  ISETP.GE.AND P2, PT, R25, 0x7c, PT ;  /* 0x0000007c1900780c */ /* 0x000fe20003f46270 */
[----:B------:R-:W-:Y:S01]  /*0640*/  IMAD.WIDE R16, R15, 0x4, R16 ;  /* 0x000000040f107825 */ /* 0x000fe200078e0210 */
[----:B------:R-:W-:Y:S02]  /*0650*/  ISETP.GT.AND P1, PT, R25, 0x7b, PT ;  /* 0x0000007b1900780c */ /* 0x000fe40003f24270 */
[----:B0-----:R-:W-:Y:S02]  /*0660*/  CS2R R12, SRZ ;  /* 0x00000000000c7805 */ /* 0x001fe4000001ff00 */
[----:B------:R-:W-:Y:S02]  /*0670*/  CS2R R14, SRZ ;  /* 0x00000000000e7805 */ /* 0x000fe4000001ff00 */
[----:B-1----:R-:W-:-:S05]  /*0680*/  LEA R26, P4, R19, UR6, 0x2 ;  /* 0x00000006131a7c11 */ /* 0x002fca000f8810ff */
[----:B------:R0:W3:Y:S01]  /*0690*/  @!P2 LDG.E.128 R12, desc[UR4][R16.64] ;  /* 0x00000004100ca981 */ /* 0x0000e2000c1e1d00 */
[----:B------:R-:W-:Y:S02]  /*06a0*/  LEA.HI.X R27, R19, UR7, R18, 0x2, P4 ;  /* 0x00000007131b7c11 */ /* 0x000fe4000a0f1412 */
[----:B------:R-:W-:Y:S02]  /*06b0*/  CS2R R18, SRZ ;  /* 0x0000000000127805 */ /* 0x000fe4000001ff00 */
[----:B0-----:R-:W-:-:S06]  /*06c0*/  CS2R R16, SRZ ;  /* 0x0000000000107805 */ /* 0x001fcc000001ff00 */
[----:B------:R0:W3:Y:S01]  /*06d0*/  @P1 LDG.E.128 R16, desc[UR4][R26.64+-0x1f000] ;  /* 0xfe1000041a101981 */ /* 0x0000e2000c1e1d00 */
[----:B------:R-:W-:-:S05]  /*06e0*/  IMAD.WIDE R28, R25, 0x4, R28 ;  /* 0x00000004191c7825 */ /* 0x000fca00078e021c */
[----:B------:R1:W4:Y:S01]  /*06f0*/  LDG.E.EL R25, desc[UR4][R28.64] ;  /* 0x000000041c197981 */ /* 0x000322000c2e1900 */
[----:B--2---:R-:W-:Y:S02]  /*0700*/  SEL R4, R4, RZ, P0 ;  /* 0x000000ff04047207 */ /* 0x004fe40000000000 */
[----:B0-----:R-:W-:Y:S02]  /*0710*/  SEL R26, R7, RZ, P0 ;  /* 0x000000ff071a7207 */ /* 0x001fe40000000000 */
[----:B-----5:R-:W-:-:S04]  /*0720*/  SEL R8, R8, RZ, !P3 ;  /* 0x000000ff08087207 */ /* 0x020fc80005800000 */
[----:B------:R-:W-:Y:S02]  /*0730*/  SEL R4, R8, R4, !P3 ;  /* 0x0000000408047207 */ /* 0x000fe40005800000 */
[----:B------:R-:W-:Y:S02]  /*0740*/  SEL R8, R5, RZ, P0 ;  /* 0x000000ff05087207 */ /* 0x000fe40000000000 */
[----:B------:R-:W-:Y:S02]  /*0750*/  SEL R5, R9, RZ, !P3 ;  /* 0x000000ff09057207 */ /* 0x000fe40005800000 */
[----:B------:R-:W-:Y:S02]  /*0760*/  SEL R6, R6, RZ, P0 ;  /* 0x000000ff06067207 */ /* 0x000fe40000000000 */
[----:B------:R-:W-:Y:S02]  /*0770*/  SEL R7, R11, RZ, !P3 ;  /* 0x000000ff0b077207 */ /* 0x000fe40005800000 */
[----:B------:R-:W-:-:S02]  /*0780*/  SEL R9, R10, RZ, !P3 ;  /* 0x000000ff0a097207 */ /* 0x000fc40005800000 */
[----:B------:R-:W-:Y:S02]  /*0790*/  SEL R5, R5, R8, !P3 ;  /* 0x0000000805057207 */ /* 0x000fe40005800000 */
[----:B------:R-:W-:Y:S02]  /*07a0*/  SEL R7, R7, R26, !P3 ;  /* 0x0000001a07077207 */ /* 0x000fe40005800000 */
[----:B------:R-:W-:Y:S01]  /*07b0*/  SEL R6, R9, R6, !P3 ;  /* 0x0000000609067207 */ /* 0x000fe20005800000 */
[C---:B------:R-:W-:Y:S01]  /*07c0*/  FADD R10, -R24.reuse, R5 ;  /* 0x00000005180a7221 */ /* 0x040fe20000000100 */
[C---:B------:R-:W-:Y:S01]  /*07d0*/  FADD R8, -R24.reuse, R4 ;  /* 0x0000000418087221 */ /* 0x040fe20000000100 */
[C---:B-1----:R-:W-:Y:S02]  /*07e0*/  FADD R28, -R24.reuse, R7 ;  /* 0x00000007181c7221 */ /* 0x042fe40000000100 */
[----:B------:R-:W-:Y:S01]  /*07f0*/  FADD R26, -R24, R6 ;  /* 0x00000006181a7221 */ /* 0x000fe20000000100 */
[----:B------:R-:W-:-:S02]  /*0800*/  FMUL R24, R23, R10 ;  /* 0x0000000a17187220 */ /* 0x000fc40000400000 */
[----:B------:R-:W0:Y:S01]  /*0810*/  LDC.64 R10, c[0x0][0x240] ;  /* 0x00009000ff0a7b82 */ /* 0x000e220000000a00 */
[C---:B------:R-:W-:Y:S01]  /*0820*/  FMUL R29, R23.reuse, R28 ;  /* 0x0000001c171d7220 */ /* 0x040fe20000400000 */
[C---:B------:R-:W-:Y:S01]  /*0830*/  FMUL R27, R23.reuse, R26 ;  /* 0x0000001a171b7220 */ /* 0x040fe20000400000 */
[----:B------:R-:W-:Y:S01]  /*0840*/  FMUL R23, R23, R8 ;  /* 0x0000000817177220 */ /* 0x000fe20000400000 */
[----:B---3--:R-:W-:Y:S02]  /*0850*/  SEL R12, R12, RZ, !P2 ;  /* 0x000000ff0c0c7207 */ /* 0x008fe40005000000 */
[----:B------:R-:W-:Y:S02]  /*0860*/  SEL R13, R13, RZ, !P2 ;  /* 0x000000ff0d0d7207 */ /* 0x000fe40005000000 */
[----:B------:R-:W1:Y:S01]  /*0870*/  LDC.64 R8, c[0x0][0x248] ;  /* 0x00009200ff087b82 */ /* 0x000e620000000a00 */
[----:B------:R-:W-:Y:S02]  /*0880*/  SEL R14, R14, RZ, !P2 ;  /* 0x000000ff0e0e7207 */ /* 0x000fe40005000000 */
[----:B------:R-:W-:-:S02]  /*0890*/  @P2 SEL R12, R16, RZ, P1 ;  /* 0x000000ff100c2207 */ /* 0x000fc40000800000 */
[----:B------:R-:W-:Y:S02]  /*08a0*/  @P2 SEL R13, R17, RZ, P1 ;  /* 0x000000ff110d2207 */ /* 0x000fe40000800000 */
[----:B------:R-:W-:Y:S02]  /*08b0*/  SEL R15, R15, RZ, !P2 ;  /* 0x000000ff0f0f7207 */ /* 0x000fe40005000000 */
[----:B------:R-:W-:Y:S02]  /*08c0*/  @P2 SEL R14, R18, RZ, P1 ;  /* 0x000000ff120e2207 */ /* 0x000fe40000800000 */
[----:B------:R-:W-:Y:S01]  /*08d0*/  @P2 SEL R15, R19, RZ, P1 ;  /* 0x000000ff130f2207 */ /* 0x000fe20000800000 */
[C-C-:B------:R-:W-:Y:S01]  /*08e0*/  FFMA R24, R3.reuse, R24, R22.reuse ;  /* 0x0000001803187223 */ /* 0x140fe20000000016 */
[C-C-:B------:R-:W-:Y:S01]  /*08f0*/  FFMA R23, R3.reuse, R23, R22.reuse ;  /* 0x0000001703177223 */ /* 0x140fe20000000016 */
[C-C-:B------:R-:W-:Y:S01]  /*0900*/  FFMA R27, R3.reuse, R27, R22.reuse ;  /* 0x0000001b031b7223 */ /* 0x140fe20000000016 */
[----:B------:R-:W-:Y:S01]  /*0910*/  FFMA R29, R3, R29, R22 ;  /* 0x0000001d031d7223 */ /* 0x000fe20000000016 */
[C---:B------:R-:W-:Y:S01]  /*0920*/  FADD R17, -R2.reuse, R13 ;  /* 0x0000000d02117221 */ /* 0x040fe20000000100 */
[C---:B------:R-:W-:Y:S01]  /*0930*/  FADD R3, -R2.reuse, R12 ;  /* 0x0000000c02037221 */ /* 0x040fe20000000100 */
[C---:B------:R-:W-:Y:S01]  /*0940*/  FADD R19, -R2.reuse, R14 ;  /* 0x0000000e02137221 */ /* 0x040fe20000000100 */
[----:B------:R-:W-:Y:S01]  /*0950*/  FADD R2, -R2, R15 ;  /* 0x0000000f02027221 */ /* 0x000fe20000000100 */
[C---:B------:R-:W-:Y:S01]  /*0960*/  FMUL R17, R0.reuse, R17 ;  /* 0x0000001100117220 */ /* 0x040fe20000400000 */
[C---:B------:R-:W-:Y:S01]  /*0970*/  FMUL R16, R0.reuse, R3 ;  /* 0x0000000300107220 */ /* 0x040fe20000400000 */
[C---:B------:R-:W-:Y:S01]  /*0980*/  FMUL R18, R0.reuse, R19 ;  /* 0x0000001300127220 */ /* 0x040fe20000400000 */
[----:B------:R-:W-:Y:S01]  /*0990*/  FMUL R2, R0, R2 ;  /* 0x0000000200027220 */ /* 0x000fe20000400000 */
[C-C-:B----4-:R-:W-:Y:S01]  /*09a0*/  FFMA R0, R20.reuse, R17, R25.reuse ;  /* 0x0000001114007223 */ /* 0x150fe20000000019 */
[C-C-:B------:R-:W-:Y:S01]  /*09b0*/  FFMA R16, R20.reuse, R16, R25.reuse ;  /* 0x0000001014107223 */ /* 0x140fe20000000019 */
[C-C-:B------:R-:W-:Y:S01]  /*09c0*/  FFMA R18, R20.reuse, R18, R25.reuse ;  /* 0x0000001214127223 */ /* 0x140fe20000000019 */
[----:B------:R-:W-:Y:S01]  /*09d0*/  FFMA R19, R20, R2, R25 ;  /* 0x0000000214137223 */ /* 0x000fe20000000019 */
[----:B------:R-:W-:Y:S01]  /*09e0*/  FSETP.GEU.AND P6, PT, R29, RZ, PT ;  /* 0x000000ff1d00720b */ /* 0x000fe20003fce000 */
[----:B0-----:R-:W-:Y:S01]  /*09f0*/  IMAD.WIDE R2, R21, 0x4, R10 ;  /* 0x0000000415027825 */ /* 0x001fe200078e020a */
[----:B------:R-:W-:-:S02]  /*0a00*/  FSETP.GEU.AND P0, PT, R27, RZ, PT ;  /* 0x000000ff1b00720b */ /* 0x000fc40003f0e000 */
[----:B------:R-:W-:Y:S02]  /*0a10*/  SEL R11, R29, RZ, P6 ;  /* 0x000000ff1d0b7207 */ /* 0x000fe40003000000 */
[----:B------:R-:W-:Y:S02]  /*0a20*/  FSETP.GEU.AND P1, PT, R24, RZ, PT ;  /* 0x000000ff1800720b */ /* 0x000fe40003f2e000 */
[----:B------:R-:W-:Y:S02]  /*0a30*/  FSETP.GEU.AND P2, PT, R23, RZ, PT ;  /* 0x000000ff1700720b */ /* 0x000fe40003f4e000 */
[----:B------:R-:W-:Y:S02]  /*0a40*/  FSETP.GEU.AND P3, PT, R19, RZ, PT ;  /* 0x000000ff1300720b */ /* 0x000fe40003f6e000 */
[----:B------:R-:W-:Y:S02]  /*0a50*/  FSETP.GEU.AND P4, PT, R18, RZ, PT ;  /* 0x000000ff1200720b */ /* 0x000fe40003f8e000 */
[----:B------:R-:W-:-:S02]  /*0a60*/  FSETP.GEU.AND P5, PT, R0, RZ, PT ;  /* 0x000000ff0000720b */ /* 0x000fc40003fae000 */
[----:B------:R-:W-:Y:S01]  /*0a70*/  FSETP.GEU.AND P6, PT, R16, RZ, PT ;  /* 0x000000ff1000720b */ /* 0x000fe20003fce000 */
[----:B-1----:R-:W-:Y:S01]  /*0a80*/  IMAD.WIDE R20, R21, 0x4, R8 ;  /* 0x0000000415147825 */ /* 0x002fe200078e0208 */
[----:B------:R-:W-:Y:S02]  /*0a90*/  SEL R10, R27, RZ, P0 ;  /* 0x000000ff1b0a7207 */ /* 0x000fe40000000000 */
[----:B------:R-:W-:Y:S02]  /*0aa0*/  SEL R9, R24, RZ, P1 ;  /* 0x000000ff18097207 */ /* 0x000fe40000800000 */
[----:B------:R-:W-:Y:S02]  /*0ab0*/  SEL R8, R23, RZ, P2 ;  /* 0x000000ff17087207 */ /* 0x000fe40001000000 */
[----:B------:R-:W-:Y:S02]  /*0ac0*/  SEL R19, R19, RZ, P3 ;  /* 0x000000ff13137207 */ /* 0x000fe40001800000 */
[----:B------:R-:W-:-:S02]  /*0ad0*/  SEL R18, R18, RZ, P4 ;  /* 0x000000ff12127207 */ /* 0x000fc40002000000 */
[----:B------:R-:W-:Y:S02]  /*0ae0*/  SEL R17, R0, RZ, P5 ;  /* 0x000000ff00117207 */ /* 0x000fe40002800000 */
[----:B------:R-:W-:Y:S01]  /*0af0*/  SEL R16, R16, RZ, P6 ;  /* 0x000000ff10107207 */ /* 0x000fe20003000000 */
[----:B------:R-:W-:Y:S04]  /*0b00*/  STG.E.128 desc[UR4][R2.64], R4 ;  /* 0x0000000402007986 */ /* 0x000fe8000c101d04 */
[----:B------:R-:W-:Y:S04]  /*0b10*/  STG.E.128 desc[UR4][R2.64+0x800], R12 ;  /* 0x0008000c02007986 */ /* 0x000fe8000c101d04 */
[----:B------:R-:W-:Y:S04]  /*0b20*/  STG.E.128 desc[UR4][R20.64], R8 ;  /* 0x0000000814007986 */ /* 0x000fe8000c101d04 */
[----:B------:R-:W-:Y:S01]  /*0b30*/  STG.E.128 desc[UR4][R20.64+0x800], R16 ;  /* 0x0008001014007986 */ /* 0x000fe2000c101d04 */
[----:B------:R-:W-:Y:S05]  /*0b40*/  EXIT ;  /* 0x000000000000794d */ /* 0x000fea0003800000 */
.L_x_0:
[----:B------:R-:W-:-:S00]  /*0b50*/  BRA `(.L_x_0) ;  /* 0xfffffffc00fc7947 */ /* 0x000fc0000383ffff */
[----:B------:R-:W-:-:S00]  /*0b60*/  NOP ;  /* 0x0000000000007918 */ /* 0x000fc00000000000 */
        /* <DEDUP_REMOVED lines=9> */
.L_x_1:


//--------------------- .nv.global.init           --------------------------
	.section	.nv.global.init,"aw",@progbits
.nv.global.init:
	.type		_$_str,@object
	.size		_$_str,(_$_str_$_2 - _$_str)
_$_str:
        /*0000*/ 	.byte	0x5f, 0x5f, 0x43, 0x55, 0x44, 0x41, 0x5f, 0x46, 0x54, 0x5a, 0x00
	.type		_$_str_$_2,@object
	.size		_$_str_$_2,(.L_1 - _$_str_$_2)
_$_str_$_2:
        /*000b*/ 	.byte	0x5f, 0x5f, 0x43, 0x55, 0x44, 0x41, 0x5f, 0x50, 0x52, 0x45, 0x43, 0x5f, 0x53, 0x51, 0x52, 0x54
        /*001b*/ 	.byte	0x00
.L_1:


//--------------------- .nv.constant0.triton_poi_fused__native_batch_norm_legit_no_training_cat_relu_9 --------------------------
	.section	.nv.constant0.triton_poi_fused__native_batch_norm_legit_no_training_cat_relu_9,"a",@progbits
	.sectionflags	@""
	.align	4
.nv.constant0.triton_poi_fused__native_batch_norm_legit_no_training_cat_relu_9:
	.zero		596
